//
// Generated by NVIDIA NVVM Compiler
//
// Compiler Build ID: CL-36424714
// Cuda compilation tools, release 13.0, V13.0.88
// Based on NVVM 20.0.0
//

.version 9.0
.target sm_100
.address_size 64

	// .globl	_Z4vaddPKfS0_Pfi
.global .align 4 .f32 dev_const = 0f43D20000;

.visible .entry _Z4vaddPKfS0_Pfi(
	.param .u64 .ptr .align 1 _Z4vaddPKfS0_Pfi_param_0,
	.param .u64 .ptr .align 1 _Z4vaddPKfS0_Pfi_param_1,
	.param .u64 .ptr .align 1 _Z4vaddPKfS0_Pfi_param_2,
	.param .u32 _Z4vaddPKfS0_Pfi_param_3
)
{
	.reg .pred 	%p<2>;
	.reg .b32 	%r<6>;
	.reg .b32 	%f<6>;
	.reg .b64 	%rd<11>;

	ld.param.u64 	%rd1, [_Z4vaddPKfS0_Pfi_param_0];
	ld.param.u64 	%rd2, [_Z4vaddPKfS0_Pfi_param_1];
	ld.param.u64 	%rd3, [_Z4vaddPKfS0_Pfi_param_2];
	ld.param.u32 	%r2, [_Z4vaddPKfS0_Pfi_param_3];
	mov.u32 	%r3, %ntid.x;
	mov.u32 	%r4, %ctaid.x;
	mov.u32 	%r5, %tid.x;
	mad.lo.s32 	%r1, %r3, %r4, %r5;
	setp.ge.s32 	%p1, %r1, %r2;
	@%p1 bra 	$L__BB0_2;
	cvta.to.global.u64 	%rd4, %rd1;
	cvta.to.global.u64 	%rd5, %rd2;
	cvta.to.global.u64 	%rd6, %rd3;
	mul.wide.s32 	%rd7, %r1, 4;
	add.s64 	%rd8, %rd4, %rd7;
	ld.global.f32 	%f1, [%rd8];
	add.s64 	%rd9, %rd5, %rd7;
	ld.global.f32 	%f2, [%rd9];
	add.f32 	%f3, %f1, %f2;
	ld.global.f32 	%f4, [dev_const];
	add.f32 	%f5, %f3, %f4;
	add.s64 	%rd10, %rd6, %rd7;
	st.global.f32 	[%rd10], %f5;
$L__BB0_2:
	ret;

}


// ===== COMPILED SASS (sm_100) =====

	.target	sm_100

	.elftype	@"ET_EXEC"


//--------------------- .note.nv.tkinfo           --------------------------
	.section	.note.nv.tkinfo,"",@"SHT_NOTE"
	.sectionflags	@"SHF_NOTE_NV_TKINFO"
	.tkinfo
        /*0018*/ 	.word	0x00000002
        /*0030*/ 	.string	""
        /*0030*/ 	.string	"ptxas"
        /*0030*/ 	.string	"Cuda compilation tools, release 13.0, V13.0.88"
        /*0030*/ 	.string	"Build cuda_13.0.r13.0/compiler.36424714_0"
        /*0030*/ 	.string	"-arch sm_100 -m 64 "



//--------------------- .note.nv.cuinfo           --------------------------
	.section	.note.nv.cuinfo,"",@"SHT_NOTE"
	.sectionflags	@"SHF_NOTE_NV_CUINFO"
        /*0018*/ 	.short	0x0002
        /*001a*/ 	.short	0x0064
        /*001c*/ 	.short	0x0082
	.zero		2


//--------------------- .nv.info                  --------------------------
	.section	.nv.info,"",@"SHT_CUDA_INFO"
	.align	4


	//----- nvinfo : EIATTR_REGCOUNT
	.align		4
        /*0000*/ 	.byte	0x04, 0x2f
        /*0002*/ 	.short	(.L_2 - .L_1)
	.align		4
.L_1:
        /*0004*/ 	.word	index@(_Z4vaddPKfS0_Pfi)
        /*0008*/ 	.word	0x0000000e


	//----- nvinfo : EIATTR_FRAME_SIZE
	.align		4
.L_2:
        /*000c*/ 	.byte	0x04, 0x11
        /*000e*/ 	.short	(.L_4 - .L_3)
	.align		4
.L_3:
        /*0010*/ 	.word	index@(_Z4vaddPKfS0_Pfi)
        /*0014*/ 	.word	0x00000000


	//----- nvinfo : EIATTR_MIN_STACK_SIZE
	.align		4
.L_4:
        /*0018*/ 	.byte	0x04, 0x12
        /*001a*/ 	.short	(.L_6 - .L_5)
	.align		4
.L_5:
        /*001c*/ 	.word	index@(_Z4vaddPKfS0_Pfi)
        /*0020*/ 	.word	0x00000000
.L_6:


//--------------------- .nv.compat                --------------------------
	.section	.nv.compat,"",@"SHT_CUDA_COMPAT_INFO"
	.align	4
        /*0000*/ 	.byte	0x02, 0x09, 0x00, 0x00, 0x02, 0x02, 0x01, 0x00, 0x02, 0x05, 0x05, 0x00, 0x03, 0x07, 0x01, 0x01
        /*0010*/ 	.byte	0x02, 0x03, 0x00, 0x00, 0x02, 0x06, 0x01, 0x00, 0x04, 0x0b, 0x08, 0x00, 0x09, 0x00, 0x00, 0x00
        /*0020*/ 	.byte	0x00, 0x00, 0x00, 0x00


//--------------------- .nv.info._Z4vaddPKfS0_Pfi --------------------------
	.section	.nv.info._Z4vaddPKfS0_Pfi,"",@"SHT_CUDA_INFO"
	.sectionflags	@""
	.align	4


	//----- nvinfo : EIATTR_CUDA_API_VERSION
	.align		4
        /*0000*/ 	.byte	0x04, 0x37
        /*0002*/ 	.short	(.L_8 - .L_7)
.L_7:
        /*0004*/ 	.word	0x00000082


	//----- nvinfo : EIATTR_KPARAM_INFO
	.align		4
.L_8:
        /*0008*/ 	.byte	0x04, 0x17
        /*000a*/ 	.short	(.L_10 - .L_9)
.L_9:
        /*000c*/ 	.word	0x00000000
        /*0010*/ 	.short	0x0003
        /*0012*/ 	.short	0x0018
        /*0014*/ 	.byte	0x00, 0xf0, 0x11, 0x00


	//----- nvinfo : EIATTR_KPARAM_INFO
	.align		4
.L_10:
        /*0018*/ 	.byte	0x04, 0x17
        /*001a*/ 	.short	(.L_12 - .L_11)
.L_11:
        /*001c*/ 	.word	0x00000000
        /*0020*/ 	.short	0x0002
        /*0022*/ 	.short	0x0010
        /*0024*/ 	.byte	0x00, 0xf5, 0x21, 0x00


	//----- nvinfo : EIATTR_KPARAM_INFO
	.align		4
.L_12:
        /*0028*/ 	.byte	0x04, 0x17
        /*002a*/ 	.short	(.L_14 - .L_13)
.L_13:
        /*002c*/ 	.word	0x00000000
        /*0030*/ 	.short	0x0001
        /*0032*/ 	.short	0x0008
        /*0034*/ 	.byte	0x00, 0xf5, 0x21, 0x00


	//----- nvinfo : EIATTR_KPARAM_INFO
	.align		4
.L_14:
        /*0038*/ 	.byte	0x04, 0x17
        /*003a*/ 	.short	(.L_16 - .L_15)
.L_15:
        /*003c*/ 	.word	0x00000000
        /*0040*/ 	.short	0x0000
        /*0042*/ 	.short	0x0000
        /*0044*/ 	.byte	0x00, 0xf5, 0x21, 0x00


	//----- nvinfo : EIATTR_SPARSE_MMA_MASK
	.align		4
.L_16:
        /*0048*/ 	.byte	0x03, 0x50
        /*004a*/ 	.short	0x0000


	//----- nvinfo : EIATTR_MAXREG_COUNT
	.align		4
        /*004c*/ 	.byte	0x03, 0x1b
        /*004e*/ 	.short	0x00ff


	//----- nvinfo : EIATTR_MERCURY_ISA_VERSION
	.align		4
        /*0050*/ 	.byte	0x03, 0x5f
        /*0052*/ 	.short	0x0101


	//----- nvinfo : EIATTR_VRC_CTA_INIT_COUNT
	.align		4
        /*0054*/ 	.byte	0x02, 0x4a
	.zero		1
	.zero		1


	//----- nvinfo : EIATTR_EXIT_INSTR_OFFSETS
	.align		4
        /*0058*/ 	.byte	0x04, 0x1c
        /*005a*/ 	.short	(.L_18 - .L_17)


	//   ....[0]....
.L_17:
        /*005c*/ 	.word	0x00000070


	//   ....[1]....
        /*0060*/ 	.word	0x00000160


	//----- nvinfo : EIATTR_CBANK_PARAM_SIZE
	.align		4
.L_18:
        /*0064*/ 	.byte	0x03, 0x19
        /*0066*/ 	.short	0x001c


	//----- nvinfo : EIATTR_PARAM_CBANK
	.align		4
        /*0068*/ 	.byte	0x04, 0x0a
        /*006a*/ 	.short	(.L_20 - .L_19)
	.align		4
.L_19:
        /*006c*/ 	.word	index@(.nv.constant0._Z4vaddPKfS0_Pfi)
        /*0070*/ 	.short	0x0380
        /*0072*/ 	.short	0x001c


	//----- nvinfo : EIATTR_SW_WAR
	.align		4
.L_20:
        /*0074*/ 	.byte	0x04, 0x36
        /*0076*/ 	.short	(.L_22 - .L_21)
.L_21:
        /*0078*/ 	.word	0x00000008
.L_22:


//--------------------- .nv.callgraph             --------------------------
	.section	.nv.callgraph,"",@"SHT_CUDA_CALLGRAPH"
	.align	4
	.sectionentsize	8
	.align		4
        /*0000*/ 	.word	0x00000000
	.align		4
        /*0004*/ 	.word	0xffffffff
	.align		4
        /*0008*/ 	.word	0x00000000
	.align		4
        /*000c*/ 	.word	0xfffffffe
	.align		4
        /*0010*/ 	.word	0x00000000
	.align		4
        /*0014*/ 	.word	0xfffffffd
	.align		4
        /*0018*/ 	.word	0x00000000
	.align		4
        /*001c*/ 	.word	0xfffffffc


//--------------------- .nv.constant4             --------------------------
	.section	.nv.constant4,"a",@progbits
	.align	8
	.align		8
.nv.constant4:
        /*0000*/ 	.dword	dev_const


//--------------------- .text._Z4vaddPKfS0_Pfi    --------------------------
	.section	.text._Z4vaddPKfS0_Pfi,"ax",@progbits
	.align	128
        .global         _Z4vaddPKfS0_Pfi
        .type           _Z4vaddPKfS0_Pfi,@function
        .size           _Z4vaddPKfS0_Pfi,(.L_x_1 - _Z4vaddPKfS0_Pfi)
        .other          _Z4vaddPKfS0_Pfi,@"STO_CUDA_ENTRY STV_DEFAULT"
_Z4vaddPKfS0_Pfi:
.text._Z4vaddPKfS0_Pfi:
[----:B------:R-:W-:Y:S01]  /*0000*/  LDC R1, c[0x0][0x37c] ;  /* 0x0000df00ff017b82 */ /* 0x000fe20000000800 */
[----:B------:R-:W0:Y:S01]  /*0010*/  S2R R11, SR_CTAID.X ;  /* 0x00000000000b7919 */ /* 0x000e220000002500 */
[----:B------:R-:W0:Y:S01]  /*0020*/  LDCU UR4, c[0x0][0x360] ;  /* 0x00006c00ff0477ac */ /* 0x000e220008000800 */
[----:B------:R-:W0:Y:S01]  /*0030*/  S2R R0, SR_TID.X ;  /* 0x0000000000007919 */ /* 0x000e220000002100 */
[----:B------:R-:W1:Y:S01]  /*0040*/  LDCU UR5, c[0x0][0x398] ;  /* 0x00007300ff0577ac */ /* 0x000e620008000800 */
[----:B0-----:R-:W-:-:S05]  /*0050*/  IMAD R11, R11, UR4, R0 ;  /* 0x000000040b0b7c24 */ /* 0x001fca000f8e0200 */
[----:B-1----:R-:W-:-:S13]  /*0060*/  ISETP.GE.AND P0, PT, R11, UR5, PT ;  /* 0x000000050b007c0c */ /* 0x002fda000bf06270 */
[----:B------:R-:W-:Y:S05]  /*0070*/  @P0 EXIT ;  /* 0x000000000000094d */ /* 0x000fea0003800000 */
[----:B------:R-:W0:Y:S01]  /*0080*/  LDC.64 R2, c[0x0][0x380] ;  /* 0x0000e000ff027b82 */ /* 0x000e220000000a00 */
[----:B------:R-:W1:Y:S07]  /*0090*/  LDCU.64 UR4, c[0x0][0x358] ;  /* 0x00006b00ff0477ac */ /* 0x000e6e0008000a00 */
[----:B------:R-:W2:Y:S08]  /*00a0*/  LDC.64 R4, c[0x0][0x388] ;  /* 0x0000e200ff047b82 */ /* 0x000eb00000000a00 */
[----:B------:R-:W3:Y:S01]  /*00b0*/  LDC.64 R6, c[0x4][RZ] ;  /* 0x01000000ff067b82 */ /* 0x000ee20000000a00 */
[----:B0-----:R-:W-:-:S07]  /*00c0*/  IMAD.WIDE R2, R11, 0x4, R2 ;  /* 0x000000040b027825 */ /* 0x001fce00078e0202 */
[----:B------:R-:W0:Y:S01]  /*00d0*/  LDC.64 R8, c[0x0][0x390] ;  /* 0x0000e400ff087b82 */ /* 0x000e220000000a00 */
[----:B-1----:R-:W4:Y:S01]  /*00e0*/  LDG.E R2, desc[UR4][R2.64] ;  /* 0x0000000402027981 */ /* 0x002f22000c1e1900 */
[----:B--2---:R-:W-:-:S06]  /*00f0*/  IMAD.WIDE R4, R11, 0x4, R4 ;  /* 0x000000040b047825 */ /* 0x004fcc00078e0204 */
[----:B------:R-:W4:Y:S04]  /*0100*/  LDG.E R5, desc[UR4][R4.64] ;  /* 0x0000000404057981 */ /* 0x000f28000c1e1900 */
[----:B---3--:R-:W2:Y:S01]  /*0110*/  LDG.E R7, desc[UR4][R6.64] ;  /* 0x0000000406077981 */ /* 0x008ea2000c1e1900 */
[----:B0-----:R-:W-:-:S04]  /*0120*/  IMAD.WIDE R8, R11, 0x4, R8 ;  /* 0x000000040b087825 */ /* 0x001fc800078e0208 */
[----:B----4-:R-:W-:-:S04]  /*0130*/  FADD R0, R2, R5 ;  /* 0x0000000502007221 */ /* 0x010fc80000000000 */
[----:B--2---:R-:W-:-:S05]  /*0140*/  FADD R11, R0, R7 ;  /* 0x00000007000b7221 */ /* 0x004fca0000000000 */
[----:B------:R-:W-:Y:S01]  /*0150*/  STG.E desc[UR4][R8.64], R11 ;  /* 0x0000000b08007986 */ /* 0x000fe2000c101904 */
[----:B------:R-:W-:Y:S05]  /*0160*/  EXIT ;  /* 0x000000000000794d */ /* 0x000fea0003800000 */
.L_x_0:
[----:B------:R-:W-:-:S00]  /*0170*/  BRA `(.L_x_0) ;  /* 0xfffffffc00fc7947 */ /* 0x000fc0000383ffff */
[----:B------:R-:W-:-:S00]  /*0180*/  NOP ;  /* 0x0000000000007918 */ /* 0x000fc00000000000 */
[----:B------:R-:W-:-:S00]  /*0190*/  NOP ;  /* 0x0000000000007918 */ /* 0x000fc00000000000 */
[----:B------:R-:W-:-:S00]  /*01a0*/  NOP ;  /* 0x0000000000007918 */ /* 0x000fc00000000000 */
[----:B------:R-:W-:-:S00]  /*01b0*/  NOP ;  /* 0x0000000000007918 */ /* 0x000fc00000000000 */
[----:B------:R-:W-:-:S00]  /*01c0*/  NOP ;  /* 0x0000000000007918 */ /* 0x000fc00000000000 */
[----:B------:R-:W-:-:S00]  /*01d0*/  NOP ;  /* 0x0000000000007918 */ /* 0x000fc00000000000 */
[----:B------:R-:W-:-:S00]  /*01e0*/  NOP ;  /* 0x0000000000007918 */ /* 0x000fc00000000000 */
[----:B------:R-:W-:-:S00]  /*01f0*/  NOP ;  /* 0x0000000000007918 */ /* 0x000fc00000000000 */
.L_x_1:


//--------------------- .nv.global.init           --------------------------
	.section	.nv.global.init,"aw",@progbits
	.align	4
.nv.global.init:
	.type		dev_const,@object
	.size		dev_const,(.L_0 - dev_const)
dev_const:
        /*0000*/ 	.byte	0x00, 0x00, 0xd2, 0x43
.L_0:


//--------------------- .nv.shared.reserved.0     --------------------------
	.section	.nv.shared.reserved.0,"aw",@nobits
	.weak		__nv_reservedSMEM_offset_0_alias
	.size		__nv_reservedSMEM_offset_0_alias, 0, 64
	.other		__nv_reservedSMEM_offset_0_alias,@"STO_CUDA_RESERVED_SHARED STV_DEFAULT"
__nv_reservedSMEM_offset_0_alias:
	.zero		0
	.zero		64


//--------------------- .nv.constant0._Z4vaddPKfS0_Pfi --------------------------
	.section	.nv.constant0._Z4vaddPKfS0_Pfi,"a",@progbits
	.sectionflags	@""
	.align	4
.nv.constant0._Z4vaddPKfS0_Pfi:
	.zero		924


//--------------------- SYMBOLS --------------------------

	.type		.nv.reservedSmem.offset0,@object
	.size		.nv.reservedSmem.offset0,0x4
